//
// Generated by NVIDIA NVVM Compiler
//
// Compiler Build ID: CL-36424714
// Cuda compilation tools, release 13.0, V13.0.88
// Based on NVVM 20.0.0
//

.version 9.0
.target sm_100
.address_size 64

	// .globl	_Z10smem_cacheiiifPKfS0_fPf
// _ZZ10smem_cacheiiifPKfS0_fPfE2As has been demoted
// _ZZ10smem_cacheiiifPKfS0_fPfE2Bs has been demoted

.visible .entry _Z10smem_cacheiiifPKfS0_fPf(
	.param .u32 _Z10smem_cacheiiifPKfS0_fPf_param_0,
	.param .u32 _Z10smem_cacheiiifPKfS0_fPf_param_1,
	.param .u32 _Z10smem_cacheiiifPKfS0_fPf_param_2,
	.param .f32 _Z10smem_cacheiiifPKfS0_fPf_param_3,
	.param .u64 .ptr .align 1 _Z10smem_cacheiiifPKfS0_fPf_param_4,
	.param .u64 .ptr .align 1 _Z10smem_cacheiiifPKfS0_fPf_param_5,
	.param .f32 _Z10smem_cacheiiifPKfS0_fPf_param_6,
	.param .u64 .ptr .align 1 _Z10smem_cacheiiifPKfS0_fPf_param_7
)
{
	.reg .pred 	%p<3>;
	.reg .b32 	%r<26>;
	.reg .b32 	%f<107>;
	.reg .b64 	%rd<21>;
	// demoted variable
	.shared .align 4 .b8 _ZZ10smem_cacheiiifPKfS0_fPfE2As[4096];
	// demoted variable
	.shared .align 4 .b8 _ZZ10smem_cacheiiifPKfS0_fPfE2Bs[4096];
	ld.param.u32 	%r7, [_Z10smem_cacheiiifPKfS0_fPf_param_1];
	ld.param.u32 	%r8, [_Z10smem_cacheiiifPKfS0_fPf_param_2];
	ld.param.f32 	%f3, [_Z10smem_cacheiiifPKfS0_fPf_param_3];
	ld.param.u64 	%rd6, [_Z10smem_cacheiiifPKfS0_fPf_param_4];
	ld.param.u64 	%rd7, [_Z10smem_cacheiiifPKfS0_fPf_param_5];
	ld.param.f32 	%f4, [_Z10smem_cacheiiifPKfS0_fPf_param_6];
	ld.param.u64 	%rd8, [_Z10smem_cacheiiifPKfS0_fPf_param_7];
	setp.lt.s32 	%p1, %r8, 1;
	@%p1 bra 	$L__BB0_3;
	mov.u32 	%r10, %ctaid.x;
	mul.lo.s32 	%r11, %r10, %r8;
	shl.b32 	%r12, %r11, 5;
	mov.u32 	%r13, %tid.x;
	and.b32  	%r14, %r13, 31;
	mov.u32 	%r15, %ctaid.y;
	shl.b32 	%r16, %r15, 5;
	cvt.u64.u32 	%rd9, %r16;
	shr.u32 	%r17, %r13, 5;
	cvta.to.global.u64 	%rd10, %rd7;
	cvta.to.global.u64 	%rd11, %rd8;
	mad.lo.s32 	%r18, %r8, %r17, %r14;
	mov.u32 	%r19, _ZZ10smem_cacheiiifPKfS0_fPfE2As;
	shl.b32 	%r20, %r13, 2;
	add.s32 	%r1, %r19, %r20;
	mad.lo.s32 	%r21, %r7, %r17, %r14;
	cvt.u64.u32 	%rd12, %r21;
	add.s64 	%rd13, %rd12, %rd9;
	shl.b64 	%rd14, %rd13, 2;
	add.s64 	%rd1, %rd10, %rd14;
	mov.u32 	%r22, _ZZ10smem_cacheiiifPKfS0_fPfE2Bs;
	add.s32 	%r2, %r22, %r20;
	mul.wide.u32 	%rd15, %r21, 4;
	add.s64 	%rd2, %rd11, %rd15;
	and.b32  	%r23, %r20, 3968;
	add.s32 	%r3, %r19, %r23;
	and.b32  	%r24, %r20, 124;
	add.s32 	%r4, %r22, %r24;
	mul.wide.u32 	%rd16, %r12, 4;
	mul.wide.u32 	%rd17, %r18, 4;
	add.s64 	%rd18, %rd16, %rd17;
	cvta.to.global.u64 	%rd19, %rd6;
	add.s64 	%rd20, %rd19, %rd18;
	mov.f32 	%f106, 0f00000000;
	mov.b32 	%r25, 0;
$L__BB0_2:
	ld.global.f32 	%f6, [%rd20];
	st.shared.f32 	[%r1], %f6;
	ld.global.f32 	%f7, [%rd1];
	st.shared.f32 	[%r2], %f7;
	bar.sync 	0;
	ld.shared.f32 	%f8, [%r3];
	ld.shared.f32 	%f9, [%r4];
	fma.rn.f32 	%f10, %f8, %f9, %f106;
	ld.shared.f32 	%f11, [%r3+4];
	ld.shared.f32 	%f12, [%r4+128];
	fma.rn.f32 	%f13, %f11, %f12, %f10;
	ld.shared.f32 	%f14, [%r3+8];
	ld.shared.f32 	%f15, [%r4+256];
	fma.rn.f32 	%f16, %f14, %f15, %f13;
	ld.shared.f32 	%f17, [%r3+12];
	ld.shared.f32 	%f18, [%r4+384];
	fma.rn.f32 	%f19, %f17, %f18, %f16;
	ld.shared.f32 	%f20, [%r3+16];
	ld.shared.f32 	%f21, [%r4+512];
	fma.rn.f32 	%f22, %f20, %f21, %f19;
	ld.shared.f32 	%f23, [%r3+20];
	ld.shared.f32 	%f24, [%r4+640];
	fma.rn.f32 	%f25, %f23, %f24, %f22;
	ld.shared.f32 	%f26, [%r3+24];
	ld.shared.f32 	%f27, [%r4+768];
	fma.rn.f32 	%f28, %f26, %f27, %f25;
	ld.shared.f32 	%f29, [%r3+28];
	ld.shared.f32 	%f30, [%r4+896];
	fma.rn.f32 	%f31, %f29, %f30, %f28;
	ld.shared.f32 	%f32, [%r3+32];
	ld.shared.f32 	%f33, [%r4+1024];
	fma.rn.f32 	%f34, %f32, %f33, %f31;
	ld.shared.f32 	%f35, [%r3+36];
	ld.shared.f32 	%f36, [%r4+1152];
	fma.rn.f32 	%f37, %f35, %f36, %f34;
	ld.shared.f32 	%f38, [%r3+40];
	ld.shared.f32 	%f39, [%r4+1280];
	fma.rn.f32 	%f40, %f38, %f39, %f37;
	ld.shared.f32 	%f41, [%r3+44];
	ld.shared.f32 	%f42, [%r4+1408];
	fma.rn.f32 	%f43, %f41, %f42, %f40;
	ld.shared.f32 	%f44, [%r3+48];
	ld.shared.f32 	%f45, [%r4+1536];
	fma.rn.f32 	%f46, %f44, %f45, %f43;
	ld.shared.f32 	%f47, [%r3+52];
	ld.shared.f32 	%f48, [%r4+1664];
	fma.rn.f32 	%f49, %f47, %f48, %f46;
	ld.shared.f32 	%f50, [%r3+56];
	ld.shared.f32 	%f51, [%r4+1792];
	fma.rn.f32 	%f52, %f50, %f51, %f49;
	ld.shared.f32 	%f53, [%r3+60];
	ld.shared.f32 	%f54, [%r4+1920];
	fma.rn.f32 	%f55, %f53, %f54, %f52;
	ld.shared.f32 	%f56, [%r3+64];
	ld.shared.f32 	%f57, [%r4+2048];
	fma.rn.f32 	%f58, %f56, %f57, %f55;
	ld.shared.f32 	%f59, [%r3+68];
	ld.shared.f32 	%f60, [%r4+2176];
	fma.rn.f32 	%f61, %f59, %f60, %f58;
	ld.shared.f32 	%f62, [%r3+72];
	ld.shared.f32 	%f63, [%r4+2304];
	fma.rn.f32 	%f64, %f62, %f63, %f61;
	ld.shared.f32 	%f65, [%r3+76];
	ld.shared.f32 	%f66, [%r4+2432];
	fma.rn.f32 	%f67, %f65, %f66, %f64;
	ld.shared.f32 	%f68, [%r3+80];
	ld.shared.f32 	%f69, [%r4+2560];
	fma.rn.f32 	%f70, %f68, %f69, %f67;
	ld.shared.f32 	%f71, [%r3+84];
	ld.shared.f32 	%f72, [%r4+2688];
	fma.rn.f32 	%f73, %f71, %f72, %f70;
	ld.shared.f32 	%f74, [%r3+88];
	ld.shared.f32 	%f75, [%r4+2816];
	fma.rn.f32 	%f76, %f74, %f75, %f73;
	ld.shared.f32 	%f77, [%r3+92];
	ld.shared.f32 	%f78, [%r4+2944];
	fma.rn.f32 	%f79, %f77, %f78, %f76;
	ld.shared.f32 	%f80, [%r3+96];
	ld.shared.f32 	%f81, [%r4+3072];
	fma.rn.f32 	%f82, %f80, %f81, %f79;
	ld.shared.f32 	%f83, [%r3+100];
	ld.shared.f32 	%f84, [%r4+3200];
	fma.rn.f32 	%f85, %f83, %f84, %f82;
	ld.shared.f32 	%f86, [%r3+104];
	ld.shared.f32 	%f87, [%r4+3328];
	fma.rn.f32 	%f88, %f86, %f87, %f85;
	ld.shared.f32 	%f89, [%r3+108];
	ld.shared.f32 	%f90, [%r4+3456];
	fma.rn.f32 	%f91, %f89, %f90, %f88;
	ld.shared.f32 	%f92, [%r3+112];
	ld.shared.f32 	%f93, [%r4+3584];
	fma.rn.f32 	%f94, %f92, %f93, %f91;
	ld.shared.f32 	%f95, [%r3+116];
	ld.shared.f32 	%f96, [%r4+3712];
	fma.rn.f32 	%f97, %f95, %f96, %f94;
	ld.shared.f32 	%f98, [%r3+120];
	ld.shared.f32 	%f99, [%r4+3840];
	fma.rn.f32 	%f100, %f98, %f99, %f97;
	ld.shared.f32 	%f101, [%r3+124];
	ld.shared.f32 	%f102, [%r4+3968];
	fma.rn.f32 	%f106, %f101, %f102, %f100;
	bar.sync 	0;
	ld.global.f32 	%f103, [%rd2];
	mul.f32 	%f104, %f4, %f103;
	fma.rn.f32 	%f105, %f3, %f106, %f104;
	st.global.f32 	[%rd2], %f105;
	add.s32 	%r25, %r25, 32;
	add.s64 	%rd20, %rd20, 256;
	setp.lt.s32 	%p2, %r25, %r8;
	@%p2 bra 	$L__BB0_2;
$L__BB0_3:
	ret;

}


// ===== COMPILED SASS (sm_100) =====

	.target	sm_100

	.elftype	@"ET_EXEC"


//--------------------- .note.nv.tkinfo           --------------------------
	.section	.note.nv.tkinfo,"",@"SHT_NOTE"
	.sectionflags	@"SHF_NOTE_NV_TKINFO"
	.tkinfo
        /*0018*/ 	.word	0x00000002
        /*0030*/ 	.string	""
        /*0030*/ 	.string	"ptxas"
        /*0030*/ 	.string	"Cuda compilation tools, release 13.0, V13.0.88"
        /*0030*/ 	.string	"Build cuda_13.0.r13.0/compiler.36424714_0"
        /*0030*/ 	.string	"-arch sm_100 -m 64 "



//--------------------- .note.nv.cuinfo           --------------------------
	.section	.note.nv.cuinfo,"",@"SHT_NOTE"
	.sectionflags	@"SHF_NOTE_NV_CUINFO"
        /*0018*/ 	.short	0x0002
        /*001a*/ 	.short	0x0064
        /*001c*/ 	.short	0x0082
	.zero		2


//--------------------- .nv.info                  --------------------------
	.section	.nv.info,"",@"SHT_CUDA_INFO"
	.align	4


	//----- nvinfo : EIATTR_REGCOUNT
	.align		4
        /*0000*/ 	.byte	0x04, 0x2f
        /*0002*/ 	.short	(.L_1 - .L_0)
	.align		4
.L_0:
        /*0004*/ 	.word	index@(_Z10smem_cacheiiifPKfS0_fPf)
        /*0008*/ 	.word	0x0000001e


	//----- nvinfo : EIATTR_FRAME_SIZE
	.align		4
.L_1:
        /*000c*/ 	.byte	0x04, 0x11
        /*000e*/ 	.short	(.L_3 - .L_2)
	.align		4
.L_2:
        /*0010*/ 	.word	index@(_Z10smem_cacheiiifPKfS0_fPf)
        /*0014*/ 	.word	0x00000000


	//----- nvinfo : EIATTR_MIN_STACK_SIZE
	.align		4
.L_3:
        /*0018*/ 	.byte	0x04, 0x12
        /*001a*/ 	.short	(.L_5 - .L_4)
	.align		4
.L_4:
        /*001c*/ 	.word	index@(_Z10smem_cacheiiifPKfS0_fPf)
        /*0020*/ 	.word	0x00000000
.L_5:


//--------------------- .nv.compat                --------------------------
	.section	.nv.compat,"",@"SHT_CUDA_COMPAT_INFO"
	.align	4
        /*0000*/ 	.byte	0x02, 0x09, 0x00, 0x00, 0x02, 0x02, 0x01, 0x00, 0x02, 0x05, 0x05, 0x00, 0x03, 0x07, 0x01, 0x01
        /*0010*/ 	.byte	0x02, 0x03, 0x00, 0x00, 0x02, 0x06, 0x01, 0x00, 0x04, 0x0b, 0x08, 0x00, 0x09, 0x00, 0x00, 0x00
        /*0020*/ 	.byte	0x00, 0x00, 0x00, 0x00


//--------------------- .nv.info._Z10smem_cacheiiifPKfS0_fPf --------------------------
	.section	.nv.info._Z10smem_cacheiiifPKfS0_fPf,"",@"SHT_CUDA_INFO"
	.sectionflags	@""
	.align	4


	//----- nvinfo : EIATTR_CUDA_API_VERSION
	.align		4
        /*0000*/ 	.byte	0x04, 0x37
        /*0002*/ 	.short	(.L_7 - .L_6)
.L_6:
        /*0004*/ 	.word	0x00000082


	//----- nvinfo : EIATTR_KPARAM_INFO
	.align		4
.L_7:
        /*0008*/ 	.byte	0x04, 0x17
        /*000a*/ 	.short	(.L_9 - .L_8)
.L_8:
        /*000c*/ 	.word	0x00000000
        /*0010*/ 	.short	0x0007
        /*0012*/ 	.short	0x0028
        /*0014*/ 	.byte	0x00, 0xf5, 0x21, 0x00


	//----- nvinfo : EIATTR_KPARAM_INFO
	.align		4
.L_9:
        /*0018*/ 	.byte	0x04, 0x17
        /*001a*/ 	.short	(.L_11 - .L_10)
.L_10:
        /*001c*/ 	.word	0x00000000
        /*0020*/ 	.short	0x0006
        /*0022*/ 	.short	0x0020
        /*0024*/ 	.byte	0x00, 0xf0, 0x11, 0x00


	//----- nvinfo : EIATTR_KPARAM_INFO
	.align		4
.L_11:
        /*0028*/ 	.byte	0x04, 0x17
        /*002a*/ 	.short	(.L_13 - .L_12)
.L_12:
        /*002c*/ 	.word	0x00000000
        /*0030*/ 	.short	0x0005
        /*0032*/ 	.short	0x0018
        /*0034*/ 	.byte	0x00, 0xf5, 0x21, 0x00


	//----- nvinfo : EIATTR_KPARAM_INFO
	.align		4
.L_13:
        /*0038*/ 	.byte	0x04, 0x17
        /*003a*/ 	.short	(.L_15 - .L_14)
.L_14:
        /*003c*/ 	.word	0x00000000
        /*0040*/ 	.short	0x0004
        /*0042*/ 	.short	0x0010
        /*0044*/ 	.byte	0x00, 0xf5, 0x21, 0x00


	//----- nvinfo : EIATTR_KPARAM_INFO
	.align		4
.L_15:
        /*0048*/ 	.byte	0x04, 0x17
        /*004a*/ 	.short	(.L_17 - .L_16)
.L_16:
        /*004c*/ 	.word	0x00000000
        /*0050*/ 	.short	0x0003
        /*0052*/ 	.short	0x000c
        /*0054*/ 	.byte	0x00, 0xf0, 0x11, 0x00


	//----- nvinfo : EIATTR_KPARAM_INFO
	.align		4
.L_17:
        /*0058*/ 	.byte	0x04, 0x17
        /*005a*/ 	.short	(.L_19 - .L_18)
.L_18:
        /*005c*/ 	.word	0x00000000
        /*0060*/ 	.short	0x0002
        /*0062*/ 	.short	0x0008
        /*0064*/ 	.byte	0x00, 0xf0, 0x11, 0x00


	//----- nvinfo : EIATTR_KPARAM_INFO
	.align		4
.L_19:
        /*0068*/ 	.byte	0x04, 0x17
        /*006a*/ 	.short	(.L_21 - .L_20)
.L_20:
        /*006c*/ 	.word	0x00000000
        /*0070*/ 	.short	0x0001
        /*0072*/ 	.short	0x0004
        /*0074*/ 	.byte	0x00, 0xf0, 0x11, 0x00


	//----- nvinfo : EIATTR_KPARAM_INFO
	.align		4
.L_21:
        /*0078*/ 	.byte	0x04, 0x17
        /*007a*/ 	.short	(.L_23 - .L_22)
.L_22:
        /*007c*/ 	.word	0x00000000
        /*0080*/ 	.short	0x0000
        /*0082*/ 	.short	0x0000
        /*0084*/ 	.byte	0x00, 0xf0, 0x11, 0x00


	//----- nvinfo : EIATTR_SPARSE_MMA_MASK
	.align		4
.L_23:
        /*0088*/ 	.byte	0x03, 0x50
        /*008a*/ 	.short	0x0000


	//----- nvinfo : EIATTR_MAXREG_COUNT
	.align		4
        /*008c*/ 	.byte	0x03, 0x1b
        /*008e*/ 	.short	0x00ff


	//----- nvinfo : EIATTR_NUM_BARRIERS
	.align		4
        /*0090*/ 	.byte	0x02, 0x4c
        /*0092*/ 	.byte	0x01
	.zero		1


	//----- nvinfo : EIATTR_MERCURY_ISA_VERSION
	.align		4
        /*0094*/ 	.byte	0x03, 0x5f
        /*0096*/ 	.short	0x0101


	//----- nvinfo : EIATTR_VRC_CTA_INIT_COUNT
	.align		4
        /*0098*/ 	.byte	0x02, 0x4a
	.zero		1
	.zero		1


	//----- nvinfo : EIATTR_EXIT_INSTR_OFFSETS
	.align		4
        /*009c*/ 	.byte	0x04, 0x1c
        /*009e*/ 	.short	(.L_25 - .L_24)


	//   ....[0]....
.L_24:
        /*00a0*/ 	.word	0x00000030


	//   ....[1]....
        /*00a4*/ 	.word	0x000007f0


	//----- nvinfo : EIATTR_CBANK_PARAM_SIZE
	.align		4
.L_25:
        /*00a8*/ 	.byte	0x03, 0x19
        /*00aa*/ 	.short	0x0030


	//----- nvinfo : EIATTR_PARAM_CBANK
	.align		4
        /*00ac*/ 	.byte	0x04, 0x0a
        /*00ae*/ 	.short	(.L_27 - .L_26)
	.align		4
.L_26:
        /*00b0*/ 	.word	index@(.nv.constant0._Z10smem_cacheiiifPKfS0_fPf)
        /*00b4*/ 	.short	0x0380
        /*00b6*/ 	.short	0x0030


	//----- nvinfo : EIATTR_SW_WAR
	.align		4
.L_27:
        /*00b8*/ 	.byte	0x04, 0x36
        /*00ba*/ 	.short	(.L_29 - .L_28)
.L_28:
        /*00bc*/ 	.word	0x00000008
.L_29:


//--------------------- .nv.callgraph             --------------------------
	.section	.nv.callgraph,"",@"SHT_CUDA_CALLGRAPH"
	.align	4
	.sectionentsize	8
	.align		4
        /*0000*/ 	.word	0x00000000
	.align		4
        /*0004*/ 	.word	0xffffffff
	.align		4
        /*0008*/ 	.word	0x00000000
	.align		4
        /*000c*/ 	.word	0xfffffffe
	.align		4
        /*0010*/ 	.word	0x00000000
	.align		4
        /*0014*/ 	.word	0xfffffffd
	.align		4
        /*0018*/ 	.word	0x00000000
	.align		4
        /*001c*/ 	.word	0xfffffffc


//--------------------- .text._Z10smem_cacheiiifPKfS0_fPf --------------------------
	.section	.text._Z10smem_cacheiiifPKfS0_fPf,"ax",@progbits
	.align	128
        .global         _Z10smem_cacheiiifPKfS0_fPf
        .type           _Z10smem_cacheiiifPKfS0_fPf,@function
        .size           _Z10smem_cacheiiifPKfS0_fPf,(.L_x_2 - _Z10smem_cacheiiifPKfS0_fPf)
        .other          _Z10smem_cacheiiifPKfS0_fPf,@"STO_CUDA_ENTRY STV_DEFAULT"
_Z10smem_cacheiiifPKfS0_fPf:
.text._Z10smem_cacheiiifPKfS0_fPf:
[----:B------:R-:W-:Y:S08]  /*0000*/  LDC R1, c[0x0][0x37c] ;  /* 0x0000df00ff017b82 */ /* 0x000ff00000000800 */
[----:B------:R-:W0:Y:S02]  /*0010*/  LDC R0, c[0x0][0x388] ;  /* 0x0000e200ff007b82 */ /* 0x000e240000000800 */
[----:B0-----:R-:W-:-:S13]  /*0020*/  ISETP.GE.AND P0, PT, R0, 0x1, PT ;  /* 0x000000010000780c */ /* 0x001fda0003f06270 */
[----:B------:R-:W-:Y:S05]  /*0030*/  @!P0 EXIT ;  /* 0x000000000000894d */ /* 0x000fea0003800000 */
[----:B------:R-:W0:Y:S01]  /*0040*/  S2R R18, SR_TID.X ;  /* 0x0000000000127919 */ /* 0x000e220000002100 */
[----:B------:R-:W1:Y:S01]  /*0050*/  S2UR UR4, SR_CTAID.X ;  /* 0x00000000000479c3 */ /* 0x000e620000002500 */
[----:B------:R-:W2:Y:S01]  /*0060*/  LDCU UR5, c[0x0][0x384] ;  /* 0x00007080ff0577ac */ /* 0x000ea20008000800 */
[----:B------:R-:W-:Y:S01]  /*0070*/  HFMA2 R15, -RZ, RZ, 0, 0 ;  /* 0x00000000ff0f7431 */ /* 0x000fe200000001ff */
[----:B------:R-:W3:Y:S01]  /*0080*/  S2R R6, SR_CTAID.Y ;  /* 0x0000000000067919 */ /* 0x000ee20000002600 */
[----:B------:R-:W4:Y:S04]  /*0090*/  LDCU.128 UR12, c[0x0][0x390] ;  /* 0x00007200ff0c77ac */ /* 0x000f280008000c00 */
[----:B------:R-:W5:Y:S01]  /*00a0*/  LDC.64 R22, c[0x0][0x3a8] ;  /* 0x0000ea00ff167b82 */ /* 0x000f620000000a00 */
[----:B------:R-:W0:Y:S01]  /*00b0*/  LDCU.64 UR8, c[0x0][0x358] ;  /* 0x00006b00ff0877ac */ /* 0x000e220008000a00 */
[----:B------:R-:W0:Y:S06]  /*00c0*/  LDCU UR10, c[0x0][0x3a0] ;  /* 0x00007400ff0a77ac */ /* 0x000e2c0008000800 */
[----:B------:R-:W4:Y:S01]  /*00d0*/  S2UR UR7, SR_CgaCtaId ;  /* 0x00000000000779c3 */ /* 0x000f220000008800 */
[----:B------:R-:W2:Y:S01]  /*00e0*/  LDCU UR11, c[0x0][0x38c] ;  /* 0x00007180ff0b77ac */ /* 0x000ea20008000800 */
[----:B-1----:R-:W-:Y:S01]  /*00f0*/  IMAD R4, R0, UR4, RZ ;  /* 0x0000000400047c24 */ /* 0x002fe2000f8e02ff */
[----:B------:R-:W-:-:S02]  /*0100*/  UMOV UR4, 0x400 ;  /* 0x0000040000047882 */ /* 0x000fc40000000000 */
[----:B------:R-:W-:Y:S02]  /*0110*/  UIADD3 UR6, UPT, UPT, UR4, 0x1000, URZ ;  /* 0x0000100004067890 */ /* 0x000fe4000fffe0ff */
[----:B------:R-:W-:Y:S02]  /*0120*/  SHF.L.U32 R5, R4, 0x5, RZ ;  /* 0x0000000504057819 */ /* 0x000fe400000006ff */
[C---:B0-----:R-:W-:Y:S02]  /*0130*/  LOP3.LUT R3, R18.reuse, 0x1f, RZ, 0xc0, !PT ;  /* 0x0000001f12037812 */ /* 0x041fe400078ec0ff */
[----:B------:R-:W-:Y:S02]  /*0140*/  SHF.R.U32.HI R2, RZ, 0x5, R18 ;  /* 0x00000005ff027819 */ /* 0x000fe40000011612 */
[----:B------:R-:W-:-:S03]  /*0150*/  SHF.L.U32 R18, R18, 0x2, RZ ;  /* 0x0000000212127819 */ /* 0x000fc600000006ff */
[--C-:B--2---:R-:W-:Y:S01]  /*0160*/  IMAD R7, R2, UR5, R3.reuse ;  /* 0x0000000502077c24 */ /* 0x104fe2000f8e0203 */
[----:B------:R-:W-:Y:S01]  /*0170*/  LOP3.LUT R17, R18, 0xf80, RZ, 0xc0, !PT ;  /* 0x00000f8012117812 */ /* 0x000fe200078ec0ff */
[----:B------:R-:W-:Y:S01]  /*0180*/  IMAD R2, R2, R0, R3 ;  /* 0x0000000002027224 */ /* 0x000fe200078e0203 */
[----:B----4-:R-:W-:Y:S01]  /*0190*/  ULEA UR5, UR7, UR4, 0x18 ;  /* 0x0000000407057291 */ /* 0x010fe2000f8ec0ff */
[----:B-----5:R-:W-:Y:S01]  /*01a0*/  IMAD.WIDE.U32 R22, R7, 0x4, R22 ;  /* 0x0000000407167825 */ /* 0x020fe200078e0016 */
[----:B---3--:R-:W-:Y:S01]  /*01b0*/  LEA R6, P0, R6, R7, 0x5 ;  /* 0x0000000706067211 */ /* 0x008fe200078028ff */
[----:B------:R-:W-:Y:S02]  /*01c0*/  ULEA UR6, UR7, UR6, 0x18 ;  /* 0x0000000607067291 */ /* 0x000fe4000f8ec0ff */
[----:B------:R-:W-:Y:S01]  /*01d0*/  IMAD.WIDE.U32 R2, R2, 0x4, RZ ;  /* 0x0000000402027825 */ /* 0x000fe200078e00ff */
[----:B------:R-:W-:Y:S01]  /*01e0*/  IADD3.X R9, PT, PT, RZ, RZ, RZ, P0, !PT ;  /* 0x000000ffff097210 */ /* 0x000fe200007fe4ff */
[----:B------:R-:W-:Y:S01]  /*01f0*/  UMOV UR4, URZ ;  /* 0x000000ff00047c82 */ /* 0x000fe20008000000 */
[----:B------:R-:W-:Y:S01]  /*0200*/  LEA R20, P1, R6, UR14, 0x2 ;  /* 0x0000000e06147c11 */ /* 0x000fe2000f8210ff */
[----:B------:R-:W-:-:S03]  /*0210*/  IMAD.WIDE.U32 R2, R5, 0x4, R2 ;  /* 0x0000000405027825 */ /* 0x000fc600078e0002 */
[----:B------:R-:W-:Y:S02]  /*0220*/  LEA.HI.X R21, R6, UR15, R9, 0x2, P1 ;  /* 0x0000000f06157c11 */ /* 0x000fe400088f1409 */
[----:B------:R-:W-:Y:S02]  /*0230*/  IADD3 R16, P0, PT, R2, UR12, RZ ;  /* 0x0000000c02107c10 */ /* 0x000fe4000ff1e0ff */
[----:B------:R-:W-:Y:S02]  /*0240*/  LOP3.LUT R2, R18, 0x7c, RZ, 0xc0, !PT ;  /* 0x0000007c12027812 */ /* 0x000fe400078ec0ff */
[----:B------:R-:W-:-:S09]  /*0250*/  IADD3.X R3, PT, PT, R3, UR13, RZ, P0, !PT ;  /* 0x0000000d03037c10 */ /* 0x000fd200087fe4ff */
.L_x_0:
[----:B------:R-:W-:Y:S01]  /*0260*/  MOV R8, R16 ;  /* 0x0000001000087202 */ /* 0x000fe20000000f00 */
[----:B------:R-:W2:Y:S01]  /*0270*/  LDG.E R25, desc[UR8][R20.64] ;  /* 0x0000000814197981 */ /* 0x000ea2000c1e1900 */
[----:B------:R-:W-:-:S05]  /*0280*/  MOV R9, R3 ;  /* 0x0000000300097202 */ /* 0x000fca0000000f00 */
[----:B------:R-:W3:Y:S04]  /*0290*/  LDG.E R19, desc[UR8][R8.64] ;  /* 0x0000000808137981 */ /* 0x000ee8000c1e1900 */
[----:B---3--:R-:W-:Y:S04]  /*02a0*/  STS [R18+UR5], R19 ;  /* 0x0000001312007988 */ /* 0x008fe80008000805 */
[----:B--2---:R-:W-:Y:S01]  /*02b0*/  STS [R18+UR6], R25 ;  /* 0x0000001912007988 */ /* 0x004fe20008000806 */
[----:B------:R-:W-:Y:S06]  /*02c0*/  BAR.SYNC.DEFER_BLOCKING 0x0 ;  /* 0x0000000000007b1d */ /* 0x000fec0000010000 */
[----:B------:R-:W-:Y:S04]  /*02d0*/  LDS R24, [R2+UR6] ;  /* 0x0000000602187984 */ /* 0x000fe80008000800 */
[----:B0-----:R-:W0:Y:S04]  /*02e0*/  LDS.128 R4, [R17+UR5] ;  /* 0x0000000511047984 */ /* 0x001e280008000c00 */
[----:B------:R-:W1:Y:S04]  /*02f0*/  LDS R27, [R2+UR6+0x80] ;  /* 0x00008006021b7984 */ /* 0x000e680008000800 */
[----:B------:R-:W2:Y:S04]  /*0300*/  LDS R26, [R2+UR6+0x100] ;  /* 0x00010006021a7984 */ /* 0x000ea80008000800 */
[----:B------:R-:W3:Y:S04]  /*0310*/  LDS R14, [R2+UR6+0x180] ;  /* 0x00018006020e7984 */ /* 0x000ee80008000800 */
[----:B------:R-:W-:Y:S04]  /*0320*/  LDS R13, [R2+UR6+0x200] ;  /* 0x00020006020d7984 */ /* 0x000fe80008000800 */
[----:B------:R-:W4:Y:S04]  /*0330*/  LDS.128 R8, [R17+UR5+0x10] ;  /* 0x0000100511087984 */ /* 0x000f280008000c00 */
[----:B------:R-:W5:Y:S04]  /*0340*/  LDS R12, [R2+UR6+0x280] ;  /* 0x00028006020c7984 */ /* 0x000f680008000800 */
[----:B------:R-:W5:Y:S04]  /*0350*/  LDS R25, [R2+UR6+0x300] ;  /* 0x0003000602197984 */ /* 0x000f680008000800 */
[----:B------:R-:W-:Y:S01]  /*0360*/  LDS R19, [R2+UR6+0x500] ;  /* 0x0005000602137984 */ /* 0x000fe20008000800 */
[----:B0-----:R-:W-:-:S03]  /*0370*/  FFMA R4, R4, R24, R15 ;  /* 0x0000001804047223 */ /* 0x001fc6000000000f */
[----:B------:R-:W0:Y:S01]  /*0380*/  LDS R24, [R2+UR6+0x380] ;  /* 0x0003800602187984 */ /* 0x000e220008000800 */
[----:B-1----:R-:W-:-:S03]  /*0390*/  FFMA R5, R27, R5, R4 ;  /* 0x000000051b057223 */ /* 0x002fc60000000004 */
[----:B------:R-:W-:Y:S01]  /*03a0*/  LDS R15, [R2+UR6+0x400] ;  /* 0x00040006020f7984 */ /* 0x000fe20008000800 */
[----:B--2---:R-:W-:-:S03]  /*03b0*/  FFMA R5, R26, R6, R5 ;  /* 0x000000061a057223 */ /* 0x004fc60000000005 */
[----:B------:R-:W-:Y:S01]  /*03c0*/  LDS R26, [R2+UR6+0x580] ;  /* 0x00058006021a7984 */ /* 0x000fe20008000800 */
[----:B---3--:R-:W-:-:S03]  /*03d0*/  FFMA R27, R14, R7, R5 ;  /* 0x000000070e1b7223 */ /* 0x008fc60000000005 */
[----:B------:R-:W1:Y:S04]  /*03e0*/  LDS.128 R4, [R17+UR5+0x20] ;  /* 0x0000200511047984 */ /* 0x000e680008000c00 */
[----:B------:R-:W2:Y:S01]  /*03f0*/  LDS R14, [R2+UR6+0x480] ;  /* 0x00048006020e7984 */ /* 0x000ea20008000800 */
[----:B----4-:R-:W-:-:S04]  /*0400*/  FFMA R13, R8, R13, R27 ;  /* 0x0000000d080d7223 */ /* 0x010fc8000000001b */
[----:B-----5:R-:W-:Y:S02]  /*0410*/  FFMA R12, R12, R9, R13 ;  /* 0x000000090c0c7223 */ /* 0x020fe4000000000d */
[----:B------:R-:W-:Y:S02]  /*0420*/  LDS R13, [R2+UR6+0x600] ;  /* 0x00060006020d7984 */ /* 0x000fe40008000800 */
[----:B------:R-:W-:Y:S02]  /*0430*/  FFMA R25, R25, R10, R12 ;  /* 0x0000000a19197223 */ /* 0x000fe4000000000c */
[----:B------:R-:W-:Y:S02]  /*0440*/  LDS R12, [R2+UR6+0x680] ;  /* 0x00068006020c7984 */ /* 0x000fe40008000800 */
[----:B0-----:R-:W-:Y:S02]  /*0450*/  FFMA R25, R24, R11, R25 ;  /* 0x0000000b18197223 */ /* 0x001fe40000000019 */
[----:B------:R-:W0:Y:S04]  /*0460*/  LDS.128 R8, [R17+UR5+0x30] ;  /* 0x0000300511087984 */ /* 0x000e280008000c00 */
[----:B------:R-:W-:Y:S01]  /*0470*/  LDS R24, [R2+UR6+0x780] ;  /* 0x0007800602187984 */ /* 0x000fe20008000800 */
[----:B-1----:R-:W-:-:S03]  /*0480*/  FFMA R25, R4, R15, R25 ;  /* 0x0000000f04197223 */ /* 0x002fc60000000019 */
[----:B------:R-:W1:Y:S01]  /*0490*/  LDS R15, [R2+UR6+0x700] ;  /* 0x00070006020f7984 */ /* 0x000e620008000800 */
[----:B--2---:R-:W-:-:S03]  /*04a0*/  FFMA R14, R14, R5, R25 ;  /* 0x000000050e0e7223 */ /* 0x004fc60000000019 */
[----:B------:R-:W-:Y:S01]  /*04b0*/  LDS R25, [R2+UR6+0x900] ;  /* 0x0009000602197984 */ /* 0x000fe20008000800 */
[----:B------:R-:W-:-:S03]  /*04c0*/  FFMA R19, R19, R6, R14 ;  /* 0x0000000613137223 */ /* 0x000fc6000000000e */
[----:B------:R-:W-:Y:S01]  /*04d0*/  LDS R14, [R2+UR6+0x880] ;  /* 0x00088006020e7984 */ /* 0x000fe20008000800 */
[----:B------:R-:W-:-:S03]  /*04e0*/  FFMA R27, R26, R7, R19 ;  /* 0x000000071a1b7223 */ /* 0x000fc60000000013 */
[----:B------:R-:W-:Y:S04]  /*04f0*/  LDS R19, [R2+UR6+0x800] ;  /* 0x0008000602137984 */ /* 0x000fe80008000800 */
[----:B------:R-:W2:Y:S04]  /*0500*/  LDS.128 R4, [R17+UR5+0x40] ;  /* 0x0000400511047984 */ /* 0x000ea80008000c00 */
[----:B------:R-:W3:Y:S01]  /*0510*/  LDS R26, [R2+UR6+0x980] ;  /* 0x00098006021a7984 */ /* 0x000ee20008000800 */
[----:B0-----:R-:W-:-:S03]  /*0520*/  FFMA R13, R8, R13, R27 ;  /* 0x0000000d080d7223 */ /* 0x001fc6000000001b */
[----:B------:R-:W-:Y:S01]  /*0530*/  LDS R27, [R2+UR6+0xa00] ;  /* 0x000a0006021b7984 */ /* 0x000fe20008000800 */
[----:B------:R-:W-:-:S04]  /*0540*/  FFMA R12, R12, R9, R13 ;  /* 0x000000090c0c7223 */ /* 0x000fc8000000000d */
[----:B-1----:R-:W-:-:S04]  /*0550*/  FFMA R15, R15, R10, R12 ;  /* 0x0000000a0f0f7223 */ /* 0x002fc8000000000c */
[----:B------:R-:W-:Y:S02]  /*0560*/  FFMA R15, R24, R11, R15 ;  /* 0x0000000b180f7223 */ /* 0x000fe4000000000f */
[----:B------:R-:W0:Y:S04]  /*0570*/  LDS.128 R8, [R17+UR5+0x50] ;  /* 0x0000500511087984 */ /* 0x000e280008000c00 */
[----:B------:R-:W1:Y:S01]  /*0580*/  LDS R24, [R2+UR6+0xa80] ;  /* 0x000a800602187984 */ /* 0x000e620008000800 */
[----:B--2---:R-:W-:-:S03]  /*0590*/  FFMA R15, R4, R19, R15 ;  /* 0x00000013040f7223 */ /* 0x004fc6000000000f */
[----:B------:R-:W2:Y:S01]  /*05a0*/  LDS R19, [R2+UR6+0xb00] ;  /* 0x000b000602137984 */ /* 0x000ea20008000800 */
[----:B------:R-:W-:-:S03]  /*05b0*/  FFMA R14, R14, R5, R15 ;  /* 0x000000050e0e7223 */ /* 0x000fc6000000000f */
[----:B------:R-:W4:Y:S01]  /*05c0*/  LDS R4, [R2+UR6+0xb80] ;  /* 0x000b800602047984 */ /* 0x000f220008000800 */
[----:B------:R-:W-:-:S03]  /*05d0*/  FFMA R25, R25, R6, R14 ;  /* 0x0000000619197223 */ /* 0x000fc6000000000e */
[----:B------:R-:W-:Y:S04]  /*05e0*/  LDS R5, [R2+UR6+0xc00] ;  /* 0x000c000602057984 */ /* 0x000fe80008000800 */
[----:B------:R-:W5:Y:S01]  /*05f0*/  LDS.128 R12, [R17+UR5+0x60] ;  /* 0x00006005110c7984 */ /* 0x000f620008000c00 */
[----:B---3--:R-:W-:-:S03]  /*0600*/  FFMA R7, R26, R7, R25 ;  /* 0x000000071a077223 */ /* 0x008fc60000000019 */
[----:B------:R-:W-:Y:S04]  /*0610*/  LDS R25, [R2+UR6+0xd80] ;  /* 0x000d800602197984 */ /* 0x000fe80008000800 */
[----:B------:R-:W-:Y:S01]  /*0620*/  LDS R26, [R2+UR6+0xe00] ;  /* 0x000e0006021a7984 */ /* 0x000fe20008000800 */
[----:B0-----:R-:W-:-:S04]  /*0630*/  FFMA R7, R8, R27, R7 ;  /* 0x0000001b08077223 */ /* 0x001fc80000000007 */
[----:B-1----:R-:W-:Y:S02]  /*0640*/  FFMA R24, R24, R9, R7 ;  /* 0x0000000918187223 */ /* 0x002fe40000000007 */
[----:B------:R-:W-:Y:S02]  /*0650*/  LDS R9, [R2+UR6+0xd00] ;  /* 0x000d000602097984 */ /* 0x000fe40008000800 */
[----:B--2---:R-:W-:Y:S02]  /*0660*/  FFMA R19, R19, R10, R24 ;  /* 0x0000000a13137223 */ /* 0x004fe40000000018 */
[----:B------:R-:W-:Y:S02]  /*0670*/  LDS R10, [R2+UR6+0xf80] ;  /* 0x000f8006020a7984 */ /* 0x000fe40008000800 */
[----:B----4-:R-:W-:Y:S02]  /*0680*/  FFMA R11, R4, R11, R19 ;  /* 0x0000000b040b7223 */ /* 0x010fe40000000013 */
[----:B------:R-:W0:Y:S02]  /*0690*/  LDS R19, [R2+UR6+0xc80] ;  /* 0x000c800602137984 */ /* 0x000e240008000800 */
[----:B-----5:R-:W-:-:S02]  /*06a0*/  FFMA R24, R12, R5, R11 ;  /* 0x000000050c187223 */ /* 0x020fc4000000000b */
[----:B------:R-:W-:Y:S04]  /*06b0*/  LDS R12, [R2+UR6+0xe80] ;  /* 0x000e8006020c7984 */ /* 0x000fe80008000800 */
[----:B------:R-:W-:Y:S04]  /*06c0*/  LDS R11, [R2+UR6+0xf00] ;  /* 0x000f0006020b7984 */ /* 0x000fe80008000800 */
[----:B------:R-:W1:Y:S01]  /*06d0*/  LDS.128 R4, [R17+UR5+0x70] ;  /* 0x0000700511047984 */ /* 0x000e620008000c00 */
[----:B------:R-:W-:Y:S06]  /*06e0*/  BAR.SYNC.DEFER_BLOCKING 0x0 ;  /* 0x0000000000007b1d */ /* 0x000fec0000010000 */
[----:B------:R-:W2:Y:S01]  /*06f0*/  LDG.E R8, desc[UR8][R22.64] ;  /* 0x0000000816087981 */ /* 0x000ea2000c1e1900 */
[----:B0-----:R-:W-:-:S04]  /*0700*/  FFMA R24, R19, R13, R24 ;  /* 0x0000000d13187223 */ /* 0x001fc80000000018 */
[----:B------:R-:W-:-:S04]  /*0710*/  FFMA R14, R9, R14, R24 ;  /* 0x0000000e090e7223 */ /* 0x000fc80000000018 */
[----:B------:R-:W-:Y:S01]  /*0720*/  FFMA R15, R25, R15, R14 ;  /* 0x0000000f190f7223 */ /* 0x000fe2000000000e */
[----:B------:R-:W-:-:S03]  /*0730*/  UIADD3 UR4, UPT, UPT, UR4, 0x20, URZ ;  /* 0x0000002004047890 */ /* 0x000fc6000fffe0ff */
[----:B-1----:R-:W-:-:S04]  /*0740*/  FFMA R15, R4, R26, R15 ;  /* 0x0000001a040f7223 */ /* 0x002fc8000000000f */
[----:B------:R-:W-:Y:S01]  /*0750*/  FFMA R12, R12, R5, R15 ;  /* 0x000000050c0c7223 */ /* 0x000fe2000000000f */
[----:B------:R-:W-:-:S03]  /*0760*/  ISETP.LE.AND P0, PT, R0, UR4, PT ;  /* 0x0000000400007c0c */ /* 0x000fc6000bf03270 */
[----:B------:R-:W-:-:S04]  /*0770*/  FFMA R11, R11, R6, R12 ;  /* 0x000000060b0b7223 */ /* 0x000fc8000000000c */
[----:B------:R-:W-:Y:S01]  /*0780*/  FFMA R15, R10, R7, R11 ;  /* 0x000000070a0f7223 */ /* 0x000fe2000000000b */
[----:B------:R-:W-:-:S04]  /*0790*/  IADD3 R16, P1, PT, R16, 0x100, RZ ;  /* 0x0000010010107810 */ /* 0x000fc80007f3e0ff */
[----:B------:R-:W-:Y:S01]  /*07a0*/  IADD3.X R3, PT, PT, RZ, R3, RZ, P1, !PT ;  /* 0x00000003ff037210 */ /* 0x000fe20000ffe4ff */
[----:B--2---:R-:W-:-:S04]  /*07b0*/  FMUL R8, R8, UR10 ;  /* 0x0000000a08087c20 */ /* 0x004fc80008400000 */
[----:B------:R-:W-:-:S05]  /*07c0*/  FFMA R5, R15, UR11, R8 ;  /* 0x0000000b0f057c23 */ /* 0x000fca0008000008 */
[----:B------:R0:W-:Y:S01]  /*07d0*/  STG.E desc[UR8][R22.64], R5 ;  /* 0x0000000516007986 */ /* 0x0001e2000c101908 */
[----:B------:R-:W-:Y:S05]  /*07e0*/  @!P0 BRA `(.L_x_0) ;  /* 0xfffffff8009c8947 */ /* 0x000fea000383ffff */
[----:B------:R-:W-:Y:S05]  /*07f0*/  EXIT ;  /* 0x000000000000794d */ /* 0x000fea0003800000 */
.L_x_1:
[----:B------:R-:W-:-:S00]  /*0800*/  BRA `(.L_x_1) ;  /* 0xfffffffc00fc7947 */ /* 0x000fc0000383ffff */
[----:B------:R-:W-:-:S00]  /*0810*/  NOP ;  /* 0x0000000000007918 */ /* 0x000fc00000000000 */
        /* <DEDUP_REMOVED lines=14> */
.L_x_2:


//--------------------- .nv.shared._Z10smem_cacheiiifPKfS0_fPf --------------------------
	.section	.nv.shared._Z10smem_cacheiiifPKfS0_fPf,"aw",@nobits
	.sectionflags	@""
	.align	4
.nv.shared._Z10smem_cacheiiifPKfS0_fPf:
	.zero		9216


//--------------------- .nv.shared.reserved.0     --------------------------
	.section	.nv.shared.reserved.0,"aw",@nobits
	.weak		__nv_reservedSMEM_offset_0_alias
	.size		__nv_reservedSMEM_offset_0_alias, 0, 64
	.other		__nv_reservedSMEM_offset_0_alias,@"STO_CUDA_RESERVED_SHARED STV_DEFAULT"
__nv_reservedSMEM_offset_0_alias:
	.zero		0
	.zero		64


//--------------------- .nv.constant0._Z10smem_cacheiiifPKfS0_fPf --------------------------
	.section	.nv.constant0._Z10smem_cacheiiifPKfS0_fPf,"a",@progbits
	.sectionflags	@""
	.align	4
.nv.constant0._Z10smem_cacheiiifPKfS0_fPf:
	.zero		944


//--------------------- SYMBOLS --------------------------

	.type		.nv.reservedSmem.offset0,@object
	.size		.nv.reservedSmem.offset0,0x4
	.type		.nv.reservedSmem.cap,@object
	.size		.nv.reservedSmem.cap,0x4
